//
// Generated by NVIDIA NVVM Compiler
//
// Compiler Build ID: CL-36424714
// Cuda compilation tools, release 13.0, V13.0.88
// Based on NVVM 20.0.0
//

.version 9.0
.target sm_100
.address_size 64


.entry _ZN36_GLOBAL__N__32bec988_4_k_cu_d9a1257310cu_calc_ldIdEEviiPT_iS2_Pdi(
	.param .u32 _ZN36_GLOBAL__N__32bec988_4_k_cu_d9a1257310cu_calc_ldIdEEviiPT_iS2_Pdi_param_0,
	.param .u32 _ZN36_GLOBAL__N__32bec988_4_k_cu_d9a1257310cu_calc_ldIdEEviiPT_iS2_Pdi_param_1,
	.param .u64 .ptr .align 1 _ZN36_GLOBAL__N__32bec988_4_k_cu_d9a1257310cu_calc_ldIdEEviiPT_iS2_Pdi_param_2,
	.param .u32 _ZN36_GLOBAL__N__32bec988_4_k_cu_d9a1257310cu_calc_ldIdEEviiPT_iS2_Pdi_param_3,
	.param .u64 .ptr .align 1 _ZN36_GLOBAL__N__32bec988_4_k_cu_d9a1257310cu_calc_ldIdEEviiPT_iS2_Pdi_param_4,
	.param .u64 .ptr .align 1 _ZN36_GLOBAL__N__32bec988_4_k_cu_d9a1257310cu_calc_ldIdEEviiPT_iS2_Pdi_param_5,
	.param .u32 _ZN36_GLOBAL__N__32bec988_4_k_cu_d9a1257310cu_calc_ldIdEEviiPT_iS2_Pdi_param_6
)
{
	.reg .pred 	%p<10>;
	.reg .b32 	%r<34>;
	.reg .b64 	%rd<23>;
	.reg .b64 	%fd<25>;

	ld.param.u32 	%r15, [_ZN36_GLOBAL__N__32bec988_4_k_cu_d9a1257310cu_calc_ldIdEEviiPT_iS2_Pdi_param_0];
	ld.param.u32 	%r16, [_ZN36_GLOBAL__N__32bec988_4_k_cu_d9a1257310cu_calc_ldIdEEviiPT_iS2_Pdi_param_1];
	ld.param.u64 	%rd5, [_ZN36_GLOBAL__N__32bec988_4_k_cu_d9a1257310cu_calc_ldIdEEviiPT_iS2_Pdi_param_2];
	ld.param.u32 	%r17, [_ZN36_GLOBAL__N__32bec988_4_k_cu_d9a1257310cu_calc_ldIdEEviiPT_iS2_Pdi_param_3];
	ld.param.u64 	%rd6, [_ZN36_GLOBAL__N__32bec988_4_k_cu_d9a1257310cu_calc_ldIdEEviiPT_iS2_Pdi_param_4];
	ld.param.u64 	%rd7, [_ZN36_GLOBAL__N__32bec988_4_k_cu_d9a1257310cu_calc_ldIdEEviiPT_iS2_Pdi_param_5];
	ld.param.u32 	%r18, [_ZN36_GLOBAL__N__32bec988_4_k_cu_d9a1257310cu_calc_ldIdEEviiPT_iS2_Pdi_param_6];
	cvta.to.global.u64 	%rd1, %rd7;
	cvta.to.global.u64 	%rd2, %rd5;
	cvta.to.global.u64 	%rd3, %rd6;
	setp.lt.s32 	%p1, %r16, 1;
	@%p1 bra 	$L__BB0_12;
	mov.u32 	%r20, %tid.x;
	mov.u32 	%r21, %ctaid.x;
	mov.u32 	%r22, %ntid.x;
	mad.lo.s32 	%r1, %r21, %r22, %r20;
	mov.u32 	%r23, %nctaid.x;
	mul.lo.s32 	%r2, %r22, %r23;
	mov.b32 	%r30, 0;
	mul.wide.s32 	%rd11, %r17, 8;
	mul.wide.s32 	%rd15, %r18, 8;
$L__BB0_2:
	mov.u32 	%r3, %r30;
	add.s32 	%r30, %r3, 1;
	setp.eq.s32 	%p2, %r30, %r16;
	@%p2 bra 	$L__BB0_4;
	shl.b32 	%r24, %r3, 1;
	mul.wide.s32 	%rd8, %r24, 8;
	add.s64 	%rd4, %rd3, %rd8;
	ld.global.f64 	%fd8, [%rd4+16];
	abs.f64 	%fd9, %fd8;
	setp.equ.f64 	%p3, %fd9, 0d7FF0000000000000;
	@%p3 bra 	$L__BB0_7;
$L__BB0_4:
	setp.ge.s32 	%p6, %r1, %r15;
	@%p6 bra 	$L__BB0_11;
	shl.b32 	%r27, %r3, 1;
	mul.wide.s32 	%rd17, %r27, 8;
	add.s64 	%rd18, %rd3, %rd17;
	ld.global.f64 	%fd21, [%rd18];
	mul.lo.s32 	%r5, %r3, %r17;
	mul.lo.s32 	%r6, %r3, %r18;
	rcp.rn.f64 	%fd22, %fd21;
	setp.neu.f64 	%p7, %fd21, 0d0000000000000000;
	selp.f64 	%fd1, %fd22, %fd21, %p7;
	mov.u32 	%r31, %r1;
$L__BB0_6:
	add.s32 	%r28, %r31, %r5;
	mul.wide.s32 	%rd19, %r28, 8;
	add.s64 	%rd20, %rd2, %rd19;
	ld.global.f64 	%fd23, [%rd20];
	mul.f64 	%fd24, %fd1, %fd23;
	add.s32 	%r29, %r31, %r6;
	mul.wide.s32 	%rd21, %r29, 8;
	add.s64 	%rd22, %rd1, %rd21;
	st.global.f64 	[%rd22], %fd24;
	add.s32 	%r31, %r31, %r2;
	setp.lt.s32 	%p8, %r31, %r15;
	@%p8 bra 	$L__BB0_6;
	bra.uni 	$L__BB0_11;
$L__BB0_7:
	setp.ge.s32 	%p4, %r1, %r15;
	ld.global.f64 	%fd2, [%rd4];
	ld.global.f64 	%fd3, [%rd4+8];
	ld.global.f64 	%fd4, [%rd4+24];
	@%p4 bra 	$L__BB0_10;
	mul.f64 	%fd10, %fd3, %fd3;
	mul.f64 	%fd11, %fd2, %fd4;
	sub.f64 	%fd12, %fd11, %fd10;
	div.rn.f64 	%fd5, %fd3, %fd12;
	mul.lo.s32 	%r9, %r3, %r17;
	mul.lo.s32 	%r10, %r3, %r18;
	div.rn.f64 	%fd6, %fd4, %fd12;
	div.rn.f64 	%fd7, %fd2, %fd12;
	mov.u32 	%r32, %r1;
$L__BB0_9:
	add.s32 	%r25, %r32, %r9;
	mul.wide.s32 	%rd9, %r25, 8;
	add.s64 	%rd10, %rd2, %rd9;
	ld.global.f64 	%fd13, [%rd10];
	add.s64 	%rd12, %rd10, %rd11;
	ld.global.f64 	%fd14, [%rd12];
	mul.f64 	%fd15, %fd6, %fd13;
	mul.f64 	%fd16, %fd5, %fd14;
	sub.f64 	%fd17, %fd15, %fd16;
	add.s32 	%r26, %r32, %r10;
	mul.wide.s32 	%rd13, %r26, 8;
	add.s64 	%rd14, %rd1, %rd13;
	st.global.f64 	[%rd14], %fd17;
	mul.f64 	%fd18, %fd7, %fd14;
	mul.f64 	%fd19, %fd5, %fd13;
	sub.f64 	%fd20, %fd18, %fd19;
	add.s64 	%rd16, %rd14, %rd15;
	st.global.f64 	[%rd16], %fd20;
	add.s32 	%r32, %r32, %r2;
	setp.lt.s32 	%p5, %r32, %r15;
	@%p5 bra 	$L__BB0_9;
$L__BB0_10:
	add.s32 	%r30, %r3, 2;
$L__BB0_11:
	setp.lt.s32 	%p9, %r30, %r16;
	@%p9 bra 	$L__BB0_2;
$L__BB0_12:
	ret;

}


// ===== COMPILED SASS (sm_100) =====

	.target	sm_100

	.elftype	@"ET_EXEC"


//--------------------- .note.nv.tkinfo           --------------------------
	.section	.note.nv.tkinfo,"",@"SHT_NOTE"
	.sectionflags	@"SHF_NOTE_NV_TKINFO"
	.tkinfo
        /*0018*/ 	.word	0x00000002
        /*0030*/ 	.string	""
        /*0030*/ 	.string	"ptxas"
        /*0030*/ 	.string	"Cuda compilation tools, release 13.0, V13.0.88"
        /*0030*/ 	.string	"Build cuda_13.0.r13.0/compiler.36424714_0"
        /*0030*/ 	.string	"-arch sm_100 -m 64 "



//--------------------- .note.nv.cuinfo           --------------------------
	.section	.note.nv.cuinfo,"",@"SHT_NOTE"
	.sectionflags	@"SHF_NOTE_NV_CUINFO"
        /*0018*/ 	.short	0x0002
        /*001a*/ 	.short	0x0064
        /*001c*/ 	.short	0x0082
	.zero		2


//--------------------- .nv.info                  --------------------------
	.section	.nv.info,"",@"SHT_CUDA_INFO"
	.align	4


	//----- nvinfo : EIATTR_REGCOUNT
	.align		4
        /*0000*/ 	.byte	0x04, 0x2f
        /*0002*/ 	.short	(.L_1 - .L_0)
	.align		4
.L_0:
        /*0004*/ 	.word	index@(_ZN36_GLOBAL__N__32bec988_4_k_cu_d9a1257310cu_calc_ldIdEEviiPT_iS2_Pdi)
        /*0008*/ 	.word	0x00000022


	//----- nvinfo : EIATTR_FRAME_SIZE
	.align		4
.L_1:
        /*000c*/ 	.byte	0x04, 0x11
        /*000e*/ 	.short	(.L_3 - .L_2)
	.align		4
.L_2:
        /*0010*/ 	.word	index@($__internal_1_$__cuda_sm20_div_rn_f64_full)
        /*0014*/ 	.word	0x00000000


	//----- nvinfo : EIATTR_FRAME_SIZE
	.align		4
.L_3:
        /*0018*/ 	.byte	0x04, 0x11
        /*001a*/ 	.short	(.L_5 - .L_4)
	.align		4
.L_4:
        /*001c*/ 	.word	index@($__internal_0_$__cuda_sm20_dblrcp_rn_slowpath_v3)
        /*0020*/ 	.word	0x00000000


	//----- nvinfo : EIATTR_FRAME_SIZE
	.align		4
.L_5:
        /*0024*/ 	.byte	0x04, 0x11
        /*0026*/ 	.short	(.L_7 - .L_6)
	.align		4
.L_6:
        /*0028*/ 	.word	index@(_ZN36_GLOBAL__N__32bec988_4_k_cu_d9a1257310cu_calc_ldIdEEviiPT_iS2_Pdi)
        /*002c*/ 	.word	0x00000000


	//----- nvinfo : EIATTR_MIN_STACK_SIZE
	.align		4
.L_7:
        /*0030*/ 	.byte	0x04, 0x12
        /*0032*/ 	.short	(.L_9 - .L_8)
	.align		4
.L_8:
        /*0034*/ 	.word	index@(_ZN36_GLOBAL__N__32bec988_4_k_cu_d9a1257310cu_calc_ldIdEEviiPT_iS2_Pdi)
        /*0038*/ 	.word	0x00000000
.L_9:


//--------------------- .nv.compat                --------------------------
	.section	.nv.compat,"",@"SHT_CUDA_COMPAT_INFO"
	.align	4
        /*0000*/ 	.byte	0x02, 0x09, 0x00, 0x00, 0x02, 0x02, 0x01, 0x00, 0x02, 0x05, 0x05, 0x00, 0x03, 0x07, 0x01, 0x01
        /*0010*/ 	.byte	0x02, 0x03, 0x00, 0x00, 0x02, 0x06, 0x01, 0x00, 0x04, 0x0b, 0x08, 0x00, 0x01, 0x00, 0x00, 0x00
        /*0020*/ 	.byte	0x00, 0x00, 0x00, 0x00


//--------------------- .nv.info._ZN36_GLOBAL__N__32bec988_4_k_cu_d9a1257310cu_calc_ldIdEEviiPT_iS2_Pdi --------------------------
	.section	.nv.info._ZN36_GLOBAL__N__32bec988_4_k_cu_d9a1257310cu_calc_ldIdEEviiPT_iS2_Pdi,"",@"SHT_CUDA_INFO"
	.sectionflags	@""
	.align	4


	//----- nvinfo : EIATTR_CUDA_API_VERSION
	.align		4
        /*0000*/ 	.byte	0x04, 0x37
        /*0002*/ 	.short	(.L_11 - .L_10)
.L_10:
        /*0004*/ 	.word	0x00000082


	//----- nvinfo : EIATTR_KPARAM_INFO
	.align		4
.L_11:
        /*0008*/ 	.byte	0x04, 0x17
        /*000a*/ 	.short	(.L_13 - .L_12)
.L_12:
        /*000c*/ 	.word	0x00000000
        /*0010*/ 	.short	0x0006
        /*0012*/ 	.short	0x0028
        /*0014*/ 	.byte	0x00, 0xf0, 0x11, 0x00


	//----- nvinfo : EIATTR_KPARAM_INFO
	.align		4
.L_13:
        /*0018*/ 	.byte	0x04, 0x17
        /*001a*/ 	.short	(.L_15 - .L_14)
.L_14:
        /*001c*/ 	.word	0x00000000
        /*0020*/ 	.short	0x0005
        /*0022*/ 	.short	0x0020
        /*0024*/ 	.byte	0x00, 0xf5, 0x21, 0x00


	//----- nvinfo : EIATTR_KPARAM_INFO
	.align		4
.L_15:
        /*0028*/ 	.byte	0x04, 0x17
        /*002a*/ 	.short	(.L_17 - .L_16)
.L_16:
        /*002c*/ 	.word	0x00000000
        /*0030*/ 	.short	0x0004
        /*0032*/ 	.short	0x0018
        /*0034*/ 	.byte	0x00, 0xf5, 0x21, 0x00


	//----- nvinfo : EIATTR_KPARAM_INFO
	.align		4
.L_17:
        /*0038*/ 	.byte	0x04, 0x17
        /*003a*/ 	.short	(.L_19 - .L_18)
.L_18:
        /*003c*/ 	.word	0x00000000
        /*0040*/ 	.short	0x0003
        /*0042*/ 	.short	0x0010
        /*0044*/ 	.byte	0x00, 0xf0, 0x11, 0x00


	//----- nvinfo : EIATTR_KPARAM_INFO
	.align		4
.L_19:
        /*0048*/ 	.byte	0x04, 0x17
        /*004a*/ 	.short	(.L_21 - .L_20)
.L_20:
        /*004c*/ 	.word	0x00000000
        /*0050*/ 	.short	0x0002
        /*0052*/ 	.short	0x0008
        /*0054*/ 	.byte	0x00, 0xf5, 0x21, 0x00


	//----- nvinfo : EIATTR_KPARAM_INFO
	.align		4
.L_21:
        /*0058*/ 	.byte	0x04, 0x17
        /*005a*/ 	.short	(.L_23 - .L_22)
.L_22:
        /*005c*/ 	.word	0x00000000
        /*0060*/ 	.short	0x0001
        /*0062*/ 	.short	0x0004
        /*0064*/ 	.byte	0x00, 0xf0, 0x11, 0x00


	//----- nvinfo : EIATTR_KPARAM_INFO
	.align		4
.L_23:
        /*0068*/ 	.byte	0x04, 0x17
        /*006a*/ 	.short	(.L_25 - .L_24)
.L_24:
        /*006c*/ 	.word	0x00000000
        /*0070*/ 	.short	0x0000
        /*0072*/ 	.short	0x0000
        /*0074*/ 	.byte	0x00, 0xf0, 0x11, 0x00


	//----- nvinfo : EIATTR_SPARSE_MMA_MASK
	.align		4
.L_25:
        /*0078*/ 	.byte	0x03, 0x50
        /*007a*/ 	.short	0x0000


	//----- nvinfo : EIATTR_MAXREG_COUNT
	.align		4
        /*007c*/ 	.byte	0x03, 0x1b
        /*007e*/ 	.short	0x00ff


	//----- nvinfo : EIATTR_MERCURY_ISA_VERSION
	.align		4
        /*0080*/ 	.byte	0x03, 0x5f
        /*0082*/ 	.short	0x0101


	//----- nvinfo : EIATTR_VRC_CTA_INIT_COUNT
	.align		4
        /*0084*/ 	.byte	0x02, 0x4a
	.zero		1
	.zero		1


	//----- nvinfo : EIATTR_EXIT_INSTR_OFFSETS
	.align		4
        /*0088*/ 	.byte	0x04, 0x1c
        /*008a*/ 	.short	(.L_27 - .L_26)


	//   ....[0]....
.L_26:
        /*008c*/ 	.word	0x00000030


	//   ....[1]....
        /*0090*/ 	.word	0x00000aa0


	//----- nvinfo : EIATTR_CRS_STACK_SIZE
	.align		4
.L_27:
        /*0094*/ 	.byte	0x04, 0x1e
        /*0096*/ 	.short	(.L_29 - .L_28)
.L_28:
        /*0098*/ 	.word	0x00000000


	//----- nvinfo : EIATTR_CBANK_PARAM_SIZE
	.align		4
.L_29:
        /*009c*/ 	.byte	0x03, 0x19
        /*009e*/ 	.short	0x002c


	//----- nvinfo : EIATTR_PARAM_CBANK
	.align		4
        /*00a0*/ 	.byte	0x04, 0x0a
        /*00a2*/ 	.short	(.L_31 - .L_30)
	.align		4
.L_30:
        /*00a4*/ 	.word	index@(.nv.constant0._ZN36_GLOBAL__N__32bec988_4_k_cu_d9a1257310cu_calc_ldIdEEviiPT_iS2_Pdi)
        /*00a8*/ 	.short	0x0380
        /*00aa*/ 	.short	0x002c


	//----- nvinfo : EIATTR_SW_WAR
	.align		4
.L_31:
        /*00ac*/ 	.byte	0x04, 0x36
        /*00ae*/ 	.short	(.L_33 - .L_32)
.L_32:
        /*00b0*/ 	.word	0x00000008
.L_33:


//--------------------- .nv.callgraph             --------------------------
	.section	.nv.callgraph,"",@"SHT_CUDA_CALLGRAPH"
	.align	4
	.sectionentsize	8
	.align		4
        /*0000*/ 	.word	0x00000000
	.align		4
        /*0004*/ 	.word	0xffffffff
	.align		4
        /*0008*/ 	.word	0x00000000
	.align		4
        /*000c*/ 	.word	0xfffffffe
	.align		4
        /*0010*/ 	.word	0x00000000
	.align		4
        /*0014*/ 	.word	0xfffffffd
	.align		4
        /*0018*/ 	.word	0x00000000
	.align		4
        /*001c*/ 	.word	0xfffffffc


//--------------------- .text._ZN36_GLOBAL__N__32bec988_4_k_cu_d9a1257310cu_calc_ldIdEEviiPT_iS2_Pdi --------------------------
	.section	.text._ZN36_GLOBAL__N__32bec988_4_k_cu_d9a1257310cu_calc_ldIdEEviiPT_iS2_Pdi,"ax",@progbits
	.align	128
.text._ZN36_GLOBAL__N__32bec988_4_k_cu_d9a1257310cu_calc_ldIdEEviiPT_iS2_Pdi:
        .type           _ZN36_GLOBAL__N__32bec988_4_k_cu_d9a1257310cu_calc_ldIdEEviiPT_iS2_Pdi,@function
        .size           _ZN36_GLOBAL__N__32bec988_4_k_cu_d9a1257310cu_calc_ldIdEEviiPT_iS2_Pdi,(.L_x_24 - _ZN36_GLOBAL__N__32bec988_4_k_cu_d9a1257310cu_calc_ldIdEEviiPT_iS2_Pdi)
        .other          _ZN36_GLOBAL__N__32bec988_4_k_cu_d9a1257310cu_calc_ldIdEEviiPT_iS2_Pdi,@"STO_CUDA_ENTRY STV_DEFAULT"
_ZN36_GLOBAL__N__32bec988_4_k_cu_d9a1257310cu_calc_ldIdEEviiPT_iS2_Pdi:
[----:B------:R-:W-:Y:S08]  /*0000*/  LDC R1, c[0x0][0x37c] ;  /* 0x0000df00ff017b82 */ /* 0x000ff00000000800 */
[----:B------:R-:W0:Y:S02]  /*0010*/  LDC R0, c[0x0][0x384] ;  /* 0x0000e100ff007b82 */ /* 0x000e240000000800 */
[----:B0-----:R-:W-:-:S13]  /*0020*/  ISETP.GE.AND P0, PT, R0, 0x1, PT ;  /* 0x000000010000780c */ /* 0x001fda0003f06270 */
[----:B------:R-:W-:Y:S05]  /*0030*/  @!P0 EXIT ;  /* 0x000000000000894d */ /* 0x000fea0003800000 */
[----:B------:R-:W0:Y:S01]  /*0040*/  S2R R5, SR_TID.X ;  /* 0x0000000000057919 */ /* 0x000e220000002100 */
[----:B------:R-:W0:Y:S01]  /*0050*/  S2UR UR4, SR_CTAID.X ;  /* 0x00000000000479c3 */ /* 0x000e220000002500 */
[----:B------:R-:W-:Y:S01]  /*0060*/  IMAD.MOV.U32 R2, RZ, RZ, RZ ;  /* 0x000000ffff027224 */ /* 0x000fe200078e00ff */
[----:B------:R-:W1:Y:S06]  /*0070*/  LDCU.64 UR6, c[0x0][0x358] ;  /* 0x00006b00ff0677ac */ /* 0x000e6c0008000a00 */
[----:B------:R-:W0:Y:S01]  /*0080*/  LDC R4, c[0x0][0x360] ;  /* 0x0000d800ff047b82 */ /* 0x000e220000000800 */
[----:B------:R-:W2:Y:S01]  /*0090*/  LDCU UR5, c[0x0][0x370] ;  /* 0x00006e00ff0577ac */ /* 0x000ea20008000800 */
[----:B0-----:R-:W-:-:S02]  /*00a0*/  IMAD R5, R4, UR4, R5 ;  /* 0x0000000404057c24 */ /* 0x001fc4000f8e0205 */
[----:B-12---:R-:W-:-:S07]  /*00b0*/  IMAD R4, R4, UR5, RZ ;  /* 0x0000000504047c24 */ /* 0x006fce000f8e02ff */
.L_x_13:
[----:B------:R-:W0:Y:S01]  /*00c0*/  LDCU UR4, c[0x0][0x384] ;  /* 0x00007080ff0477ac */ /* 0x000e220008000800 */
[----:B------:R-:W-:Y:S01]  /*00d0*/  IMAD.MOV.U32 R0, RZ, RZ, R2 ;  /* 0x000000ffff007224 */ /* 0x000fe200078e0002 */
[----:B------:R-:W-:Y:S01]  /*00e0*/  BSSY.RECONVERGENT B0, `(.L_x_0) ;  /* 0x0000098000007945 */ /* 0x000fe20003800200 */
[----:B------:R-:W-:-:S05]  /*00f0*/  VIADD R2, R2, 0x1 ;  /* 0x0000000102027836 */ /* 0x000fca0000000000 */
[----:B0-----:R-:W-:-:S13]  /*0100*/  ISETP.NE.AND P0, PT, R2, UR4, PT ;  /* 0x0000000402007c0c */ /* 0x001fda000bf05270 */
[----:B--2-4-:R-:W-:Y:S05]  /*0110*/  @!P0 BRA `(.L_x_1) ;  /* 0x0000000000188947 */ /* 0x014fea0003800000 */
[----:B------:R-:W0:Y:S01]  /*0120*/  LDC.64 R6, c[0x0][0x398] ;  /* 0x0000e600ff067b82 */ /* 0x000e220000000a00 */
[----:B------:R-:W-:-:S04]  /*0130*/  IMAD.SHL.U32 R17, R0, 0x2, RZ ;  /* 0x0000000200117824 */ /* 0x000fc800078e00ff */
[----:B0-----:R-:W-:-:S05]  /*0140*/  IMAD.WIDE R16, R17, 0x8, R6 ;  /* 0x0000000811107825 */ /* 0x001fca00078e0206 */
[----:B------:R-:W2:Y:S02]  /*0150*/  LDG.E.64 R6, desc[UR6][R16.64+0x10] ;  /* 0x0000100610067981 */ /* 0x000ea4000c1e1b00 */
[----:B--2---:R-:W-:-:S14]  /*0160*/  DSETP.NE.AND P0, PT, |R6|, +INF , PT ;  /* 0x7ff000000600742a */ /* 0x004fdc0003f05200 */
[----:B------:R-:W-:Y:S05]  /*0170*/  @!P0 BRA `(.L_x_2) ;  /* 0x0000000000a88947 */ /* 0x000fea0003800000 */
.L_x_1:
[----:B------:R-:W0:Y:S01]  /*0180*/  LDCU UR4, c[0x0][0x380] ;  /* 0x00007000ff0477ac */ /* 0x000e220008000800 */
[----:B------:R-:W1:Y:S01]  /*0190*/  LDCU UR9, c[0x0][0x380] ;  /* 0x00007000ff0977ac */ /* 0x000e620008000800 */
[----:B------:R-:W2:Y:S01]  /*01a0*/  LDCU UR5, c[0x0][0x390] ;  /* 0x00007200ff0577ac */ /* 0x000ea20008000800 */
[----:B------:R-:W3:Y:S01]  /*01b0*/  LDCU UR8, c[0x0][0x3a8] ;  /* 0x00007500ff0877ac */ /* 0x000ee20008000800 */
[----:B0-----:R-:W-:-:S13]  /*01c0*/  ISETP.GE.AND P0, PT, R5, UR4, PT ;  /* 0x0000000405007c0c */ /* 0x001fda000bf06270 */
[----:B-123--:R-:W-:Y:S05]  /*01d0*/  @P0 BRA `(.L_x_3) ;  /* 0x0000000800200947 */ /* 0x00efea0003800000 */
[----:B------:R-:W0:Y:S01]  /*01e0*/  LDC.64 R6, c[0x0][0x398] ;  /* 0x0000e600ff067b82 */ /* 0x000e220000000a00 */
[----:B------:R-:W-:-:S04]  /*01f0*/  IMAD.SHL.U32 R3, R0, 0x2, RZ ;  /* 0x0000000200037824 */ /* 0x000fc800078e00ff */
[----:B0-----:R-:W-:-:S06]  /*0200*/  IMAD.WIDE R6, R3, 0x8, R6 ;  /* 0x0000000803067825 */ /* 0x001fcc00078e0206 */
[----:B------:R-:W2:Y:S02]  /*0210*/  LDG.E.64 R6, desc[UR6][R6.64] ;  /* 0x0000000606067981 */ /* 0x000ea4000c1e1b00 */
[----:B--2---:R-:W0:Y:S01]  /*0220*/  MUFU.RCP64H R9, R7 ;  /* 0x0000000700097308 */ /* 0x004e220000001800 */
[----:B------:R-:W-:-:S05]  /*0230*/  VIADD R8, R7, 0x300402 ;  /* 0x0030040207087836 */ /* 0x000fca0000000000 */
[----:B------:R-:W-:Y:S01]  /*0240*/  FSETP.GEU.AND P0, PT, |R8|, 5.8789094863358348022e-39, PT ;  /* 0x004004020800780b */ /* 0x000fe20003f0e200 */
[----:B0-----:R-:W-:-:S08]  /*0250*/  DFMA R10, -R6, R8, 1 ;  /* 0x3ff00000060a742b */ /* 0x001fd00000000108 */
[----:B------:R-:W-:-:S08]  /*0260*/  DFMA R10, R10, R10, R10 ;  /* 0x0000000a0a0a722b */ /* 0x000fd0000000000a */
[----:B------:R-:W-:-:S08]  /*0270*/  DFMA R10, R8, R10, R8 ;  /* 0x0000000a080a722b */ /* 0x000fd00000000008 */
[----:B------:R-:W-:-:S08]  /*0280*/  DFMA R12, -R6, R10, 1 ;  /* 0x3ff00000060c742b */ /* 0x000fd0000000010a */
[----:B------:R-:W-:Y:S01]  /*0290*/  DFMA R12, R10, R12, R10 ;  /* 0x0000000c0a0c722b */ /* 0x000fe2000000000a */
[----:B------:R-:W-:Y:S10]  /*02a0*/  @P0 BRA `(.L_x_4) ;  /* 0x0000000000100947 */ /* 0x000ff40003800000 */
[----:B------:R-:W-:Y:S02]  /*02b0*/  LOP3.LUT R3, R7, 0x7fffffff, RZ, 0xc0, !PT ;  /* 0x7fffffff07037812 */ /* 0x000fe400078ec0ff */
[----:B------:R-:W-:Y:S02]  /*02c0*/  MOV R8, 0x2f0 ;  /* 0x000002f000087802 */ /* 0x000fe40000000f00 */
[----:B------:R-:W-:-:S07]  /*02d0*/  IADD3 R3, PT, PT, R3, -0x100000, RZ ;  /* 0xfff0000003037810 */ /* 0x000fce0007ffe0ff */
[----:B------:R-:W-:Y:S05]  /*02e0*/  CALL.REL.NOINC `($__internal_0_$__cuda_sm20_dblrcp_rn_slowpath_v3) ;  /* 0x0000000400f07944 */ /* 0x000fea0003c00000 */
.L_x_4:
[----:B------:R-:W0:Y:S01]  /*02f0*/  LDC.64 R8, c[0x0][0x388] ;  /* 0x0000e200ff087b82 */ /* 0x000e220000000a00 */
[----:B------:R-:W-:Y:S01]  /*0300*/  DSETP.NEU.AND P0, PT, R6, RZ, PT ;  /* 0x000000ff0600722a */ /* 0x000fe20003f0d000 */
[----:B------:R-:W-:Y:S01]  /*0310*/  BSSY.RECONVERGENT B1, `(.L_x_5) ;  /* 0x000000f000017945 */ /* 0x000fe20003800200 */
[----:B------:R-:W-:-:S04]  /*0320*/  IMAD.MOV.U32 R3, RZ, RZ, R5 ;  /* 0x000000ffff037224 */ /* 0x000fc800078e0005 */
[----:B------:R-:W-:Y:S01]  /*0330*/  FSEL R16, R12, R6, P0 ;  /* 0x000000060c107208 */ /* 0x000fe20000000000 */
[----:B------:R-:W1:Y:S01]  /*0340*/  LDC.64 R10, c[0x0][0x3a0] ;  /* 0x0000e800ff0a7b82 */ /* 0x000e620000000a00 */
[----:B------:R-:W-:-:S07]  /*0350*/  FSEL R17, R13, R7, P0 ;  /* 0x000000070d117208 */ /* 0x000fce0000000000 */
.L_x_6:
[----:B------:R-:W-:-:S04]  /*0360*/  IMAD R7, R0, UR5, R3 ;  /* 0x0000000500077c24 */ /* 0x000fc8000f8e0203 */
[----:B0-----:R-:W-:-:S06]  /*0370*/  IMAD.WIDE R6, R7, 0x8, R8 ;  /* 0x0000000807067825 */ /* 0x001fcc00078e0208 */
[----:B--2---:R-:W2:Y:S01]  /*0380*/  LDG.E.64 R6, desc[UR6][R6.64] ;  /* 0x0000000606067981 */ /* 0x004ea2000c1e1b00 */
[--C-:B------:R-:W-:Y:S02]  /*0390*/  IMAD R15, R0, UR8, R3.reuse ;  /* 0x00000008000f7c24 */ /* 0x100fe4000f8e0203 */
[----:B------:R-:W-:Y:S02]  /*03a0*/  IMAD.IADD R3, R4, 0x1, R3 ;  /* 0x0000000104037824 */ /* 0x000fe400078e0203 */
[----:B-1----:R-:W-:-:S03]  /*03b0*/  IMAD.WIDE R14, R15, 0x8, R10 ;  /* 0x000000080f0e7825 */ /* 0x002fc600078e020a */
[----:B------:R-:W-:Y:S01]  /*03c0*/  ISETP.GE.AND P0, PT, R3, UR9, PT ;  /* 0x0000000903007c0c */ /* 0x000fe2000bf06270 */
[----:B--2---:R-:W-:-:S07]  /*03d0*/  DMUL R12, R6, R16 ;  /* 0x00000010060c7228 */ /* 0x004fce0000000000 */
[----:B------:R2:W-:Y:S05]  /*03e0*/  STG.E.64 desc[UR6][R14.64], R12 ;  /* 0x0000000c0e007986 */ /* 0x0005ea000c101b06 */
[----:B------:R-:W-:Y:S05]  /*03f0*/  @!P0 BRA `(.L_x_6) ;  /* 0xfffffffc00d88947 */ /* 0x000fea000383ffff */
[----:B------:R-:W-:Y:S05]  /*0400*/  BSYNC.RECONVERGENT B1 ;  /* 0x0000000000017941 */ /* 0x000fea0003800200 */
.L_x_5:
[----:B------:R-:W-:Y:S05]  /*0410*/  BRA `(.L_x_3) ;  /* 0x0000000400907947 */ /* 0x000fea0003800000 */
.L_x_2:
[----:B------:R-:W0:Y:S01]  /*0420*/  LDCU UR4, c[0x0][0x380] ;  /* 0x00007000ff0477ac */ /* 0x000e220008000800 */
[----:B------:R-:W-:Y:S01]  /*0430*/  BSSY.RECONVERGENT B1, `(.L_x_7) ;  /* 0x0000061000017945 */ /* 0x000fe20003800200 */
[----:B------:R-:W1:Y:S01]  /*0440*/  LDCU UR5, c[0x0][0x380] ;  /* 0x00007000ff0577ac */ /* 0x000e620008000800 */
[----:B0-----:R-:W-:-:S13]  /*0450*/  ISETP.GE.AND P0, PT, R5, UR4, PT ;  /* 0x0000000405007c0c */ /* 0x001fda000bf06270 */
[----:B-1----:R-:W-:Y:S05]  /*0460*/  @P0 BRA `(.L_x_8) ;  /* 0x0000000400740947 */ /* 0x002fea0003800000 */
[----:B------:R-:W2:Y:S04]  /*0470*/  LDG.E.64 R2, desc[UR6][R16.64+0x8] ;  /* 0x0000080610027981 */ /* 0x000ea8000c1e1b00 */
[----:B------:R-:W3:Y:S04]  /*0480*/  LDG.E.64 R6, desc[UR6][R16.64] ;  /* 0x0000000610067981 */ /* 0x000ee8000c1e1b00 */
[----:B------:R-:W3:Y:S01]  /*0490*/  LDG.E.64 R8, desc[UR6][R16.64+0x18] ;  /* 0x0000180610087981 */ /* 0x000ee2000c1e1b00 */
[----:B------:R-:W-:Y:S01]  /*04a0*/  IMAD.MOV.U32 R12, RZ, RZ, 0x1 ;  /* 0x00000001ff0c7424 */ /* 0x000fe200078e00ff */
[----:B--2---:R-:W-:Y:S01]  /*04b0*/  DMUL R10, R2, R2 ;  /* 0x00000002020a7228 */ /* 0x004fe20000000000 */
[----:B------:R-:W-:-:S07]  /*04c0*/  FSETP.GEU.AND P1, PT, |R3|, 6.5827683646048100446e-37, PT ;  /* 0x036000000300780b */ /* 0x000fce0003f2e200 */
[----:B---3--:R-:W-:-:S06]  /*04d0*/  DFMA R10, R6, R8, -R10 ;  /* 0x00000008060a722b */ /* 0x008fcc000000080a */
[----:B------:R-:W0:Y:S02]  /*04e0*/  MUFU.RCP64H R13, R11 ;  /* 0x0000000b000d7308 */ /* 0x000e240000001800 */
[----:B0-----:R-:W-:-:S08]  /*04f0*/  DFMA R14, -R10, R12, 1 ;  /* 0x3ff000000a0e742b */ /* 0x001fd0000000010c */
[----:B------:R-:W-:-:S08]  /*0500*/  DFMA R14, R14, R14, R14 ;  /* 0x0000000e0e0e722b */ /* 0x000fd0000000000e */
[----:B------:R-:W-:-:S08]  /*0510*/  DFMA R14, R12, R14, R12 ;  /* 0x0000000e0c0e722b */ /* 0x000fd0000000000c */
[----:B------:R-:W-:-:S08]  /*0520*/  DFMA R12, -R10, R14, 1 ;  /* 0x3ff000000a0c742b */ /* 0x000fd0000000010e */
[----:B------:R-:W-:-:S08]  /*0530*/  DFMA R12, R14, R12, R14 ;  /* 0x0000000c0e0c722b */ /* 0x000fd0000000000e */
[----:B------:R-:W-:-:S08]  /*0540*/  DMUL R30, R2, R12 ;  /* 0x0000000c021e7228 */ /* 0x000fd00000000000 */
[----:B------:R-:W-:-:S08]  /*0550*/  DFMA R14, -R10, R30, R2 ;  /* 0x0000001e0a0e722b */ /* 0x000fd00000000102 */
[----:B------:R-:W-:-:S10]  /*0560*/  DFMA R30, R12, R14, R30 ;  /* 0x0000000e0c1e722b */ /* 0x000fd4000000001e */
[----:B------:R-:W-:-:S05]  /*0570*/  FFMA R12, RZ, R11, R31 ;  /* 0x0000000bff0c7223 */ /* 0x000fca000000001f */
[----:B------:R-:W-:-:S13]  /*0580*/  FSETP.GT.AND P0, PT, |R12|, 1.469367938527859385e-39, PT ;  /* 0x001000000c00780b */ /* 0x000fda0003f04200 */
[----:B------:R-:W-:Y:S05]  /*0590*/  @P0 BRA P1, `(.L_x_9) ;  /* 0x0000000000200947 */ /* 0x000fea0000800000 */
[----:B------:R-:W-:Y:S01]  /*05a0*/  IMAD.MOV.U32 R16, RZ, RZ, R2 ;  /* 0x000000ffff107224 */ /* 0x000fe200078e0002 */
[----:B------:R-:W-:Y:S01]  /*05b0*/  MOV R14, R10 ;  /* 0x0000000a000e7202 */ /* 0x000fe20000000f00 */
[----:B------:R-:W-:Y:S01]  /*05c0*/  IMAD.MOV.U32 R17, RZ, RZ, R3 ;  /* 0x000000ffff117224 */ /* 0x000fe200078e0003 */
[----:B------:R-:W-:Y:S01]  /*05d0*/  MOV R26, 0x600 ;  /* 0x00000600001a7802 */ /* 0x000fe20000000f00 */
[----:B------:R-:W-:-:S07]  /*05e0*/  IMAD.MOV.U32 R15, RZ, RZ, R11 ;  /* 0x000000ffff0f7224 */ /* 0x000fce00078e000b */
[----:B------:R-:W-:Y:S05]  /*05f0*/  CALL.REL.NOINC `($__internal_1_$__cuda_sm20_div_rn_f64_full) ;  /* 0x0000000400d47944 */ /* 0x000fea0003c00000 */
[----:B------:R-:W-:Y:S02]  /*0600*/  IMAD.MOV.U32 R30, RZ, RZ, R22 ;  /* 0x000000ffff1e7224 */ /* 0x000fe400078e0016 */
[----:B------:R-:W-:-:S07]  /*0610*/  IMAD.MOV.U32 R31, RZ, RZ, R23 ;  /* 0x000000ffff1f7224 */ /* 0x000fce00078e0017 */
.L_x_9:
[----:B------:R-:W0:Y:S01]  /*0620*/  MUFU.RCP64H R3, R11 ;  /* 0x0000000b00037308 */ /* 0x000e220000001800 */
[----:B------:R-:W-:Y:S01]  /*0630*/  IMAD.MOV.U32 R2, RZ, RZ, 0x1 ;  /* 0x00000001ff027424 */ /* 0x000fe200078e00ff */
[----:B------:R-:W-:-:S05]  /*0640*/  FSETP.GEU.AND P1, PT, |R9|, 6.5827683646048100446e-37, PT ;  /* 0x036000000900780b */ /* 0x000fca0003f2e200 */
        /* <DEDUP_REMOVED lines=19> */
.L_x_10:
        /* <DEDUP_REMOVED lines=14> */
[----:B------:R-:W-:Y:S01]  /*0860*/  MOV R16, R6 ;  /* 0x0000000600107202 */ /* 0x000fe20000000f00 */
[----:B------:R-:W-:Y:S01]  /*0870*/  IMAD.MOV.U32 R17, RZ, RZ, R7 ;  /* 0x000000ffff117224 */ /* 0x000fe200078e0007 */
[----:B------:R-:W-:Y:S01]  /*0880*/  MOV R26, 0x8c0 ;  /* 0x000008c0001a7802 */ /* 0x000fe20000000f00 */
[----:B------:R-:W-:Y:S02]  /*0890*/  IMAD.MOV.U32 R14, RZ, RZ, R10 ;  /* 0x000000ffff0e7224 */ /* 0x000fe400078e000a */
[----:B------:R-:W-:-:S07]  /*08a0*/  IMAD.MOV.U32 R15, RZ, RZ, R11 ;  /* 0x000000ffff0f7224 */ /* 0x000fce00078e000b */
[----:B------:R-:W-:Y:S05]  /*08b0*/  CALL.REL.NOINC `($__internal_1_$__cuda_sm20_div_rn_f64_full) ;  /* 0x0000000400247944 */ /* 0x000fea0003c00000 */
[----:B------:R-:W-:Y:S02]  /*08c0*/  IMAD.MOV.U32 R8, RZ, RZ, R22 ;  /* 0x000000ffff087224 */ /* 0x000fe400078e0016 */
[----:B------:R-:W-:-:S07]  /*08d0*/  IMAD.MOV.U32 R9, RZ, RZ, R23 ;  /* 0x000000ffff097224 */ /* 0x000fce00078e0017 */
.L_x_11:
[----:B------:R-:W0:Y:S01]  /*08e0*/  LDC R20, c[0x0][0x390] ;  /* 0x0000e400ff147b82 */ /* 0x000e220000000800 */
[----:B------:R-:W-:-:S07]  /*08f0*/  MOV R22, R5 ;  /* 0x0000000500167202 */ /* 0x000fce0000000f00 */
[----:B------:R-:W1:Y:S08]  /*0900*/  LDC R21, c[0x0][0x3a8] ;  /* 0x0000ea00ff157b82 */ /* 0x000e700000000800 */
[----:B------:R-:W2:Y:S08]  /*0910*/  LDC.64 R6, c[0x0][0x388] ;  /* 0x0000e200ff067b82 */ /* 0x000eb00000000a00 */
[----:B------:R-:W3:Y:S02]  /*0920*/  LDC.64 R10, c[0x0][0x3a0] ;  /* 0x0000e800ff0a7b82 */ /* 0x000ee40000000a00 */
.L_x_12:
[----:B0-----:R-:W-:-:S04]  /*0930*/  IMAD R25, R0, R20, R22 ;  /* 0x0000001400197224 */ /* 0x001fc800078e0216 */
[----:B--2---:R-:W-:-:S05]  /*0940*/  IMAD.WIDE R24, R25, 0x8, R6 ;  /* 0x0000000819187825 */ /* 0x004fca00078e0206 */
[----:B----4-:R-:W2:Y:S01]  /*0950*/  LDG.E.64 R14, desc[UR6][R24.64] ;  /* 0x00000006180e7981 */ /* 0x010ea2000c1e1b00 */
[----:B------:R-:W-:-:S05]  /*0960*/  IMAD.WIDE R26, R20, 0x8, R24 ;  /* 0x00000008141a7825 */ /* 0x000fca00078e0218 */
[----:B------:R-:W4:Y:S01]  /*0970*/  LDG.E.64 R16, desc[UR6][R26.64] ;  /* 0x000000061a107981 */ /* 0x000f22000c1e1b00 */
[--C-:B-1----:R-:W-:Y:S02]  /*0980*/  IMAD R23, R0, R21, R22.reuse ;  /* 0x0000001500177224 */ /* 0x102fe400078e0216 */
[----:B------:R-:W-:-:S05]  /*0990*/  IMAD.IADD R22, R4, 0x1, R22 ;  /* 0x0000000104167824 */ /* 0x000fca00078e0216 */
[----:B------:R-:W-:Y:S01]  /*09a0*/  ISETP.GE.AND P0, PT, R22, UR5, PT ;  /* 0x0000000516007c0c */ /* 0x000fe2000bf06270 */
[-C--:B--2---:R-:W-:Y:S02]  /*09b0*/  DMUL R18, R14, R30.reuse ;  /* 0x0000001e0e127228 */ /* 0x084fe40000000000 */
[----:B----4-:R-:W-:-:S06]  /*09c0*/  DMUL R12, R16, R30 ;  /* 0x0000001e100c7228 */ /* 0x010fcc0000000000 */
[----:B------:R-:W-:Y:S02]  /*09d0*/  DFMA R18, R16, R8, -R18 ;  /* 0x000000081012722b */ /* 0x000fe40000000812 */
[----:B------:R-:W-:Y:S01]  /*09e0*/  DFMA R12, R14, R2, -R12 ;  /* 0x000000020e0c722b */ /* 0x000fe2000000080c */
[----:B---3--:R-:W-:-:S04]  /*09f0*/  IMAD.WIDE R14, R23, 0x8, R10 ;  /* 0x00000008170e7825 */ /* 0x008fc800078e020a */
[----:B------:R-:W-:Y:S02]  /*0a00*/  IMAD.WIDE R16, R21, 0x8, R14 ;  /* 0x0000000815107825 */ /* 0x000fe400078e020e */
[----:B------:R4:W-:Y:S04]  /*0a10*/  STG.E.64 desc[UR6][R14.64], R12 ;  /* 0x0000000c0e007986 */ /* 0x0009e8000c101b06 */
[----:B------:R4:W-:Y:S01]  /*0a20*/  STG.E.64 desc[UR6][R16.64], R18 ;  /* 0x0000001210007986 */ /* 0x0009e2000c101b06 */
[----:B------:R-:W-:Y:S05]  /*0a30*/  @!P0 BRA `(.L_x_12) ;  /* 0xfffffffc00bc8947 */ /* 0x000fea000383ffff */
.L_x_8:
[----:B------:R-:W-:Y:S05]  /*0a40*/  BSYNC.RECONVERGENT B1 ;  /* 0x0000000000017941 */ /* 0x000fea0003800200 */
.L_x_7:
[----:B------:R-:W-:-:S07]  /*0a50*/  VIADD R2, R0, 0x2 ;  /* 0x0000000200027836 */ /* 0x000fce0000000000 */
.L_x_3:
[----:B------:R-:W-:Y:S05]  /*0a60*/  BSYNC.RECONVERGENT B0 ;  /* 0x0000000000007941 */ /* 0x000fea0003800200 */
.L_x_0:
[----:B------:R-:W0:Y:S02]  /*0a70*/  LDCU UR4, c[0x0][0x384] ;  /* 0x00007080ff0477ac */ /* 0x000e240008000800 */
[----:B0-----:R-:W-:-:S13]  /*0a80*/  ISETP.GE.AND P0, PT, R2, UR4, PT ;  /* 0x0000000402007c0c */ /* 0x001fda000bf06270 */
[----:B------:R-:W-:Y:S05]  /*0a90*/  @!P0 BRA `(.L_x_13) ;  /* 0xfffffff400888947 */ /* 0x000fea000383ffff */
[----:B------:R-:W-:Y:S05]  /*0aa0*/  EXIT ;  /* 0x000000000000794d */ /* 0x000fea0003800000 */
        .weak           $__internal_0_$__cuda_sm20_dblrcp_rn_slowpath_v3
        .type           $__internal_0_$__cuda_sm20_dblrcp_rn_slowpath_v3,@function
        .size           $__internal_0_$__cuda_sm20_dblrcp_rn_slowpath_v3,($__internal_1_$__cuda_sm20_div_rn_f64_full - $__internal_0_$__cuda_sm20_dblrcp_rn_slowpath_v3)
$__internal_0_$__cuda_sm20_dblrcp_rn_slowpath_v3:
[----:B------:R-:W-:Y:S01]  /*0ab0*/  DSETP.GTU.AND P0, PT, |R6|, +INF , PT ;  /* 0x7ff000000600742a */ /* 0x000fe20003f0c200 */
[----:B------:R-:W-:-:S13]  /*0ac0*/  BSSY.RECONVERGENT B1, `(.L_x_14) ;  /* 0x0000024000017945 */ /* 0x000fda0003800200 */
[----:B------:R-:W-:Y:S05]  /*0ad0*/  @P0 BRA `(.L_x_15) ;  /* 0x0000000000800947 */ /* 0x000fea0003800000 */
[----:B------:R-:W-:-:S05]  /*0ae0*/  LOP3.LUT R12, R7, 0x7fffffff, RZ, 0xc0, !PT ;  /* 0x7fffffff070c7812 */ /* 0x000fca00078ec0ff */
[----:B------:R-:W-:-:S05]  /*0af0*/  VIADD R9, R12, 0xffffffff ;  /* 0xffffffff0c097836 */ /* 0x000fca0000000000 */
[----:B------:R-:W-:-:S13]  /*0b00*/  ISETP.GE.U32.AND P0, PT, R9, 0x7fefffff, PT ;  /* 0x7fefffff0900780c */ /* 0x000fda0003f06070 */
[----:B------:R-:W-:Y:S01]  /*0b10*/  @P0 LOP3.LUT R11, R7, 0x7ff00000, RZ, 0x3c, !PT ;  /* 0x7ff00000070b0812 */ /* 0x000fe200078e3cff */
[----:B------:R-:W-:Y:S01]  /*0b20*/  @P0 IMAD.MOV.U32 R10, RZ, RZ, RZ ;  /* 0x000000ffff0a0224 */ /* 0x000fe200078e00ff */
[----:B------:R-:W-:Y:S06]  /*0b30*/  @P0 BRA `(.L_x_16) ;  /* 0x0000000000700947 */ /* 0x000fec0003800000 */
[----:B------:R-:W-:-:S13]  /*0b40*/  ISETP.GE.U32.AND P0, PT, R12, 0x1000001, PT ;  /* 0x010000010c00780c */ /* 0x000fda0003f06070 */
[----:B------:R-:W-:Y:S05]  /*0b50*/  @!P0 BRA `(.L_x_17) ;  /* 0x0000000000388947 */ /* 0x000fea0003800000 */
[----:B------:R-:W-:Y:S01]  /*0b60*/  VIADD R11, R7, 0xc0200000 ;  /* 0xc0200000070b7836 */ /* 0x000fe20000000000 */
[----:B------:R-:W-:Y:S01]  /*0b70*/  MOV R10, R6 ;  /* 0x00000006000a7202 */ /* 0x000fe20000000f00 */
[----:B------:R-:W-:Y:S02]  /*0b80*/  IMAD.MOV.U32 R12, RZ, RZ, R3 ;  /* 0x000000ffff0c7224 */ /* 0x000fe400078e0003 */
[----:B------:R-:W0:Y:S04]  /*0b90*/  MUFU.RCP64H R13, R11 ;  /* 0x0000000b000d7308 */ /* 0x000e280000001800 */
[----:B0-----:R-:W-:-:S08]  /*0ba0*/  DFMA R14, -R10, R12, 1 ;  /* 0x3ff000000a0e742b */ /* 0x001fd0000000010c */
[----:B------:R-:W-:-:S08]  /*0bb0*/  DFMA R14, R14, R14, R14 ;  /* 0x0000000e0e0e722b */ /* 0x000fd0000000000e */
[----:B------:R-:W-:-:S08]  /*0bc0*/  DFMA R14, R12, R14, R12 ;  /* 0x0000000e0c0e722b */ /* 0x000fd0000000000c */
[----:B------:R-:W-:-:S08]  /*0bd0*/  DFMA R12, -R10, R14, 1 ;  /* 0x3ff000000a0c742b */ /* 0x000fd0000000010e */
[----:B------:R-:W-:-:S08]  /*0be0*/  DFMA R12, R14, R12, R14 ;  /* 0x0000000c0e0c722b */ /* 0x000fd0000000000e */
[----:B------:R-:W-:-:S08]  /*0bf0*/  DMUL R12, R12, 2.2250738585072013831e-308 ;  /* 0x001000000c0c7828 */ /* 0x000fd00000000000 */
[----:B------:R-:W-:-:S08]  /*0c00*/  DFMA R14, -R6, R12, 1 ;  /* 0x3ff00000060e742b */ /* 0x000fd0000000010c */
[----:B------:R-:W-:-:S08]  /*0c10*/  DFMA R14, R14, R14, R14 ;  /* 0x0000000e0e0e722b */ /* 0x000fd0000000000e */
[----:B------:R-:W-:Y:S01]  /*0c20*/  DFMA R10, R12, R14, R12 ;  /* 0x0000000e0c0a722b */ /* 0x000fe2000000000c */
[----:B------:R-:W-:Y:S10]  /*0c30*/  BRA `(.L_x_16) ;  /* 0x0000000000307947 */ /* 0x000ff40003800000 */
.L_x_17:
[----:B------:R-:W-:Y:S01]  /*0c40*/  DMUL R12, R6, 8.11296384146066816958e+31 ;  /* 0x46900000060c7828 */ /* 0x000fe20000000000 */
[----:B------:R-:W-:-:S05]  /*0c50*/  IMAD.MOV.U32 R10, RZ, RZ, R3 ;  /* 0x000000ffff0a7224 */ /* 0x000fca00078e0003 */
[----:B------:R-:W0:Y:S02]  /*0c60*/  MUFU.RCP64H R11, R13 ;  /* 0x0000000d000b7308 */ /* 0x000e240000001800 */
[----:B0-----:R-:W-:-:S08]  /*0c70*/  DFMA R14, -R12, R10, 1 ;  /* 0x3ff000000c0e742b */ /* 0x001fd0000000010a */
[----:B------:R-:W-:-:S08]  /*0c80*/  DFMA R14, R14, R14, R14 ;  /* 0x0000000e0e0e722b */ /* 0x000fd0000000000e */
[----:B------:R-:W-:-:S08]  /*0c90*/  DFMA R14, R10, R14, R10 ;  /* 0x0000000e0a0e722b */ /* 0x000fd0000000000a */
[----:B------:R-:W-:-:S08]  /*0ca0*/  DFMA R10, -R12, R14, 1 ;  /* 0x3ff000000c0a742b */ /* 0x000fd0000000010e */
[----:B------:R-:W-:-:S08]  /*0cb0*/  DFMA R10, R14, R10, R14 ;  /* 0x0000000a0e0a722b */ /* 0x000fd0000000000e */
[----:B------:R-:W-:Y:S01]  /*0cc0*/  DMUL R10, R10, 8.11296384146066816958e+31 ;  /* 0x469000000a0a7828 */ /* 0x000fe20000000000 */
[----:B------:R-:W-:Y:S10]  /*0cd0*/  BRA `(.L_x_16) ;  /* 0x0000000000087947 */ /* 0x000ff40003800000 */
.L_x_15:
[----:B------:R-:W-:Y:S01]  /*0ce0*/  LOP3.LUT R11, R7, 0x80000, RZ, 0xfc, !PT ;  /* 0x00080000070b7812 */ /* 0x000fe200078efcff */
[----:B------:R-:W-:-:S07]  /*0cf0*/  IMAD.MOV.U32 R10, RZ, RZ, R6 ;  /* 0x000000ffff0a7224 */ /* 0x000fce00078e0006 */
.L_x_16:
[----:B------:R-:W-:Y:S05]  /*0d00*/  BSYNC.RECONVERGENT B1 ;  /* 0x0000000000017941 */ /* 0x000fea0003800200 */
.L_x_14:
[----:B------:R-:W-:Y:S01]  /*0d10*/  MOV R9, 0x0 ;  /* 0x0000000000097802 */ /* 0x000fe20000000f00 */
[----:B------:R-:W-:Y:S02]  /*0d20*/  IMAD.MOV.U32 R12, RZ, RZ, R10 ;  /* 0x000000ffff0c7224 */ /* 0x000fe400078e000a */
[----:B------:R-:W-:Y:S01]  /*0d30*/  IMAD.MOV.U32 R13, RZ, RZ, R11 ;  /* 0x000000ffff0d7224 */ /* 0x000fe200078e000b */
[----:B------:R-:W-:Y:S06]  /*0d40*/  RET.REL.NODEC R8 `(_ZN36_GLOBAL__N__32bec988_4_k_cu_d9a1257310cu_calc_ldIdEEviiPT_iS2_Pdi) ;  /* 0xfffffff008ac7950 */ /* 0x000fec0003c3ffff */
        .weak           $__internal_1_$__cuda_sm20_div_rn_f64_full
        .type           $__internal_1_$__cuda_sm20_div_rn_f64_full,@function
        .size           $__internal_1_$__cuda_sm20_div_rn_f64_full,(.L_x_24 - $__internal_1_$__cuda_sm20_div_rn_f64_full)
$__internal_1_$__cuda_sm20_div_rn_f64_full:
[C---:B------:R-:W-:Y:S01]  /*0d50*/  FSETP.GEU.AND P0, PT, |R15|.reuse, 1.469367938527859385e-39, PT ;  /* 0x001000000f00780b */ /* 0x040fe20003f0e200 */
[----:B------:R-:W-:Y:S01]  /*0d60*/  IMAD.MOV.U32 R18, RZ, RZ, 0x1 ;  /* 0x00000001ff127424 */ /* 0x000fe200078e00ff */
[----:B------:R-:W-:Y:S01]  /*0d70*/  LOP3.LUT R12, R15, 0x800fffff, RZ, 0xc0, !PT ;  /* 0x800fffff0f0c7812 */ /* 0x000fe200078ec0ff */
[----:B------:R-:W-:Y:S01]  /*0d80*/  IMAD.MOV.U32 R28, RZ, RZ, 0x1ca00000 ;  /* 0x1ca00000ff1c7424 */ /* 0x000fe200078e00ff */
[C---:B------:R-:W-:Y:S01]  /*0d90*/  FSETP.GEU.AND P2, PT, |R17|.reuse, 1.469367938527859385e-39, PT ;  /* 0x001000001100780b */ /* 0x040fe20003f4e200 */
[----:B------:R-:W-:Y:S01]  /*0da0*/  BSSY.RECONVERGENT B2, `(.L_x_18) ;  /* 0x0000052000027945 */ /* 0x000fe20003800200 */
[----:B------:R-:W-:Y:S01]  /*0db0*/  LOP3.LUT R13, R12, 0x3ff00000, RZ, 0xfc, !PT ;  /* 0x3ff000000c0d7812 */ /* 0x000fe200078efcff */
[----:B------:R-:W-:Y:S01]  /*0dc0*/  IMAD.MOV.U32 R12, RZ, RZ, R14 ;  /* 0x000000ffff0c7224 */ /* 0x000fe200078e000e */
[----:B------:R-:W-:Y:S02]  /*0dd0*/  LOP3.LUT R27, R17, 0x7ff00000, RZ, 0xc0, !PT ;  /* 0x7ff00000111b7812 */ /* 0x000fe400078ec0ff */
[----:B------:R-:W-:-:S03]  /*0de0*/  LOP3.LUT R29, R15, 0x7ff00000, RZ, 0xc0, !PT ;  /* 0x7ff000000f1d7812 */ /* 0x000fc600078ec0ff */
[----:B------:R-:W-:Y:S01]  /*0df0*/  @!P0 DMUL R12, R14, 8.98846567431157953865e+307 ;  /* 0x7fe000000e0c8828 */ /* 0x000fe20000000000 */
[----:B------:R-:W-:-:S03]  /*0e00*/  ISETP.GE.U32.AND P1, PT, R27, R29, PT ;  /* 0x0000001d1b00720c */ /* 0x000fc60003f26070 */
[----:B------:R-:W-:Y:S01]  /*0e10*/  @!P2 LOP3.LUT R20, R15, 0x7ff00000, RZ, 0xc0, !PT ;  /* 0x7ff000000f14a812 */ /* 0x000fe200078ec0ff */
[----:B------:R-:W-:Y:S01]  /*0e20*/  @!P2 IMAD.MOV.U32 R24, RZ, RZ, RZ ;  /* 0x000000ffff18a224 */ /* 0x000fe200078e00ff */
[----:B------:R-:W0:Y:S02]  /*0e30*/  MUFU.RCP64H R19, R13 ;  /* 0x0000000d00137308 */ /* 0x000e240000001800 */
[----:B------:R-:W-:Y:S02]  /*0e40*/  @!P2 ISETP.GE.U32.AND P3, PT, R27, R20, PT ;  /* 0x000000141b00a20c */ /* 0x000fe40003f66070 */
[----:B------:R-:W-:Y:S02]  /*0e50*/  @!P0 LOP3.LUT R29, R13, 0x7ff00000, RZ, 0xc0, !PT ;  /* 0x7ff000000d1d8812 */ /* 0x000fe400078ec0ff */
[----:B------:R-:W-:Y:S01]  /*0e60*/  @!P2 SEL R21, R28, 0x63400000, !P3 ;  /* 0x634000001c15a807 */ /* 0x000fe20005800000 */
[----:B0-----:R-:W-:-:S08]  /*0e70*/  DFMA R22, R18, -R12, 1 ;  /* 0x3ff000001216742b */ /* 0x001fd0000000080c */
[----:B------:R-:W-:-:S08]  /*0e80*/  DFMA R22, R22, R22, R22 ;  /* 0x000000161616722b */ /* 0x000fd00000000016 */
[----:B------:R-:W-:Y:S01]  /*0e90*/  DFMA R22, R18, R22, R18 ;  /* 0x000000161216722b */ /* 0x000fe20000000012 */
[--C-:B------:R-:W-:Y:S02]  /*0ea0*/  @!P2 LOP3.LUT R18, R21, 0x80000000, R17.reuse, 0xf8, !PT ;  /* 0x800000001512a812 */ /* 0x100fe400078ef811 */
[----:B------:R-:W-:Y:S02]  /*0eb0*/  SEL R19, R28, 0x63400000, !P1 ;  /* 0x634000001c137807 */ /* 0x000fe40004800000 */
[----:B------:R-:W-:Y:S01]  /*0ec0*/  @!P2 LOP3.LUT R25, R18, 0x100000, RZ, 0xfc, !PT ;  /* 0x001000001219a812 */ /* 0x000fe200078efcff */
[----:B------:R-:W-:Y:S02]  /*0ed0*/  IMAD.MOV.U32 R18, RZ, RZ, R16 ;  /* 0x000000ffff127224 */ /* 0x000fe400078e0010 */
[----:B------:R-:W-:Y:S01]  /*0ee0*/  DFMA R20, R22, -R12, 1 ;  /* 0x3ff000001614742b */ /* 0x000fe2000000080c */
[----:B------:R-:W-:-:S06]  /*0ef0*/  LOP3.LUT R19, R19, 0x800fffff, R17, 0xf8, !PT ;  /* 0x800fffff13137812 */ /* 0x000fcc00078ef811 */
[----:B------:R-:W-:Y:S02]  /*0f00*/  @!P2 DFMA R18, R18, 2, -R24 ;  /* 0x400000001212a82b */ /* 0x000fe40000000818 */
[----:B------:R-:W-:-:S08]  /*0f10*/  DFMA R20, R22, R20, R22 ;  /* 0x000000141614722b */ /* 0x000fd00000000016 */
[----:B------:R-:W-:-:S08]  /*0f20*/  DMUL R22, R20, R18 ;  /* 0x0000001214167228 */ /* 0x000fd00000000000 */
[----:B------:R-:W-:-:S08]  /*0f30*/  DFMA R24, R22, -R12, R18 ;  /* 0x8000000c1618722b */ /* 0x000fd00000000012 */
[----:B------:R-:W-:Y:S01]  /*0f40*/  DFMA R24, R20, R24, R22 ;  /* 0x000000181418722b */ /* 0x000fe20000000016 */
[----:B------:R-:W-:Y:S02]  /*0f50*/  MOV R20, R27 ;  /* 0x0000001b00147202 */ /* 0x000fe40000000f00 */
[----:B------:R-:W-:-:S05]  /*0f60*/  @!P2 LOP3.LUT R20, R19, 0x7ff00000, RZ, 0xc0, !PT ;  /* 0x7ff000001314a812 */ /* 0x000fca00078ec0ff */
[----:B------:R-:W-:-:S05]  /*0f70*/  VIADD R21, R20, 0xffffffff ;  /* 0xffffffff14157836 */ /* 0x000fca0000000000 */
[----:B------:R-:W-:Y:S01]  /*0f80*/  ISETP.GT.U32.AND P0, PT, R21, 0x7feffffe, PT ;  /* 0x7feffffe1500780c */ /* 0x000fe20003f04070 */
[----:B------:R-:W-:-:S05]  /*0f90*/  VIADD R21, R29, 0xffffffff ;  /* 0xffffffff1d157836 */ /* 0x000fca0000000000 */
[----:B------:R-:W-:-:S13]  /*0fa0*/  ISETP.GT.U32.OR P0, PT, R21, 0x7feffffe, P0 ;  /* 0x7feffffe1500780c */ /* 0x000fda0000704470 */
[----:B------:R-:W-:Y:S05]  /*0fb0*/  @P0 BRA `(.L_x_19) ;  /* 0x00000000006c0947 */ /* 0x000fea0003800000 */
[----:B------:R-:W-:-:S04]  /*0fc0*/  LOP3.LUT R20, R15, 0x7ff00000, RZ, 0xc0, !PT ;  /* 0x7ff000000f147812 */ /* 0x000fc800078ec0ff */
[CC--:B------:R-:W-:Y:S02]  /*0fd0*/  VIADDMNMX R16, R27.reuse, -R20.reuse, 0xb9600000, !PT ;  /* 0xb96000001b107446 */ /* 0x0c0fe40007800914 */
[----:B------:R-:W-:Y:S02]  /*0fe0*/  ISETP.GE.U32.AND P0, PT, R27, R20, PT ;  /* 0x000000141b00720c */ /* 0x000fe40003f06070 */
[----:B------:R-:W-:Y:S02]  /*0ff0*/  VIMNMX R16, PT, PT, R16, 0x46a00000, PT ;  /* 0x46a0000010107848 */ /* 0x000fe40003fe0100 */
[----:B------:R-:W-:-:S05]  /*1000*/  SEL R17, R28, 0x63400000, !P0 ;  /* 0x634000001c117807 */ /* 0x000fca0004000000 */
[----:B------:R-:W-:Y:S02]  /*1010*/  IMAD.IADD R20, R16, 0x1, -R17 ;  /* 0x0000000110147824 */ /* 0x000fe400078e0a11 */
[----:B------:R-:W-:Y:S02]  /*1020*/  IMAD.MOV.U32 R16, RZ, RZ, RZ ;  /* 0x000000ffff107224 */ /* 0x000fe400078e00ff */
[----:B------:R-:W-:-:S06]  /*1030*/  VIADD R17, R20, 0x7fe00000 ;  /* 0x7fe0000014117836 */ /* 0x000fcc0000000000 */
[----:B------:R-:W-:-:S10]  /*1040*/  DMUL R22, R24, R16 ;  /* 0x0000001018167228 */ /* 0x000fd40000000000 */
[----:B------:R-:W-:-:S13]  /*1050*/  FSETP.GTU.AND P0, PT, |R23|, 1.469367938527859385e-39, PT ;  /* 0x001000001700780b */ /* 0x000fda0003f0c200 */
[----:B------:R-:W-:Y:S05]  /*1060*/  @P0 BRA `(.L_x_20) ;  /* 0x0000000000940947 */ /* 0x000fea0003800000 */
[----:B------:R-:W-:Y:S01]  /*1070*/  DFMA R12, R24, -R12, R18 ;  /* 0x8000000c180c722b */ /* 0x000fe20000000012 */
[----:B------:R-:W-:-:S09]  /*1080*/  MOV R16, RZ ;  /* 0x000000ff00107202 */ /* 0x000fd20000000f00 */
[C---:B------:R-:W-:Y:S02]  /*1090*/  FSETP.NEU.AND P0, PT, R13.reuse, RZ, PT ;  /* 0x000000ff0d00720b */ /* 0x040fe40003f0d000 */
[----:B------:R-:W-:-:S04]  /*10a0*/  LOP3.LUT R14, R13, 0x80000000, R15, 0x48, !PT ;  /* 0x800000000d0e7812 */ /* 0x000fc800078e480f */
[----:B------:R-:W-:-:S07]  /*10b0*/  LOP3.LUT R17, R14, R17, RZ, 0xfc, !PT ;  /* 0x000000110e117212 */ /* 0x000fce00078efcff */
[----:B------:R-:W-:Y:S05]  /*10c0*/  @!P0 BRA `(.L_x_20) ;  /* 0x00000000007c8947 */ /* 0x000fea0003800000 */
[----:B------:R-:W-:Y:S01]  /*10d0*/  IMAD.MOV R13, RZ, RZ, -R20 ;  /* 0x000000ffff0d7224 */ /* 0x000fe200078e0a14 */
[----:B------:R-:W-:Y:S01]  /*10e0*/  DMUL.RP R16, R24, R16 ;  /* 0x0000001018107228 */ /* 0x000fe20000008000 */
[----:B------:R-:W-:-:S06]  /*10f0*/  IMAD.MOV.U32 R12, RZ, RZ, RZ ;  /* 0x000000ffff0c7224 */ /* 0x000fcc00078e00ff */
[----:B------:R-:W-:-:S06]  /*1100*/  DFMA R12, R22, -R12, R24 ;  /* 0x8000000c160c722b */ /* 0x000fcc0000000018 */
[----:B------:R-:W-:-:S04]  /*1110*/  IADD3 R12, PT, PT, -R20, -0x43300000, RZ ;  /* 0xbcd00000140c7810 */ /* 0x000fc80007ffe1ff */
[----:B------:R-:W-:Y:S02]  /*1120*/  FSETP.NEU.AND P0, PT, |R13|, R12, PT ;  /* 0x0000000c0d00720b */ /* 0x000fe40003f0d200 */
[----:B------:R-:W-:Y:S02]  /*1130*/  LOP3.LUT R13, R17, R14, RZ, 0x3c, !PT ;  /* 0x0000000e110d7212 */ /* 0x000fe400078e3cff */
[----:B------:R-:W-:Y:S02]  /*1140*/  FSEL R22, R16, R22, !P0 ;  /* 0x0000001610167208 */ /* 0x000fe40004000000 */
[----:B------:R-:W-:Y:S01]  /*1150*/  FSEL R23, R13, R23, !P0 ;  /* 0x000000170d177208 */ /* 0x000fe20004000000 */
[----:B------:R-:W-:Y:S06]  /*1160*/  BRA `(.L_x_20) ;  /* 0x0000000000547947 */ /* 0x000fec0003800000 */
.L_x_19:
[----:B------:R-:W-:-:S14]  /*1170*/  DSETP.NAN.AND P0, PT, R16, R16, PT ;  /* 0x000000101000722a */ /* 0x000fdc0003f08000 */
[----:B------:R-:W-:Y:S05]  /*1180*/  @P0 BRA `(.L_x_21) ;  /* 0x0000000000440947 */ /* 0x000fea0003800000 */
[----:B------:R-:W-:-:S14]  /*1190*/  DSETP.NAN.AND P0, PT, R14, R14, PT ;  /* 0x0000000e0e00722a */ /* 0x000fdc0003f08000 */
[----:B------:R-:W-:Y:S05]  /*11a0*/  @P0 BRA `(.L_x_22) ;  /* 0x0000000000300947 */ /* 0x000fea0003800000 */
[----:B------:R-:W-:Y:S01]  /*11b0*/  ISETP.NE.AND P0, PT, R20, R29, PT ;  /* 0x0000001d1400720c */ /* 0x000fe20003f05270 */
[----:B------:R-:W-:Y:S02]  /*11c0*/  IMAD.MOV.U32 R22, RZ, RZ, 0x0 ;  /* 0x00000000ff167424 */ /* 0x000fe400078e00ff */
[----:B------:R-:W-:-:S10]  /*11d0*/  IMAD.MOV.U32 R23, RZ, RZ, -0x80000 ;  /* 0xfff80000ff177424 */ /* 0x000fd400078e00ff */
[----:B------:R-:W-:Y:S05]  /*11e0*/  @!P0 BRA `(.L_x_20) ;  /* 0x0000000000348947 */ /* 0x000fea0003800000 */
[----:B------:R-:W-:Y:S02]  /*11f0*/  ISETP.NE.AND P0, PT, R20, 0x7ff00000, PT ;  /* 0x7ff000001400780c */ /* 0x000fe40003f05270 */
[----:B------:R-:W-:Y:S02]  /*1200*/  LOP3.LUT R23, R17, 0x80000000, R15, 0x48, !PT ;  /* 0x8000000011177812 */ /* 0x000fe400078e480f */
[----:B------:R-:W-:-:S13]  /*1210*/  ISETP.EQ.OR P0, PT, R29, RZ, !P0 ;  /* 0x000000ff1d00720c */ /* 0x000fda0004702670 */
[----:B------:R-:W-:Y:S01]  /*1220*/  @P0 LOP3.LUT R12, R23, 0x7ff00000, RZ, 0xfc, !PT ;  /* 0x7ff00000170c0812 */ /* 0x000fe200078efcff */
[----:B------:R-:W-:Y:S01]  /*1230*/  @!P0 IMAD.MOV.U32 R22, RZ, RZ, RZ ;  /* 0x000000ffff168224 */ /* 0x000fe200078e00ff */
[----:B------:R-:W-:-:S03]  /*1240*/  @P0 MOV R22, RZ ;  /* 0x000000ff00160202 */ /* 0x000fc60000000f00 */
[----:B------:R-:W-:Y:S01]  /*1250*/  @P0 IMAD.MOV.U32 R23, RZ, RZ, R12 ;  /* 0x000000ffff170224 */ /* 0x000fe200078e000c */
[----:B------:R-:W-:Y:S06]  /*1260*/  BRA `(.L_x_20) ;  /* 0x0000000000147947 */ /* 0x000fec0003800000 */
.L_x_22:
[----:B------:R-:W-:Y:S01]  /*1270*/  LOP3.LUT R23, R15, 0x80000, RZ, 0xfc, !PT ;  /* 0x000800000f177812 */ /* 0x000fe200078efcff */
[----:B------:R-:W-:Y:S01]  /*1280*/  IMAD.MOV.U32 R22, RZ, RZ, R14 ;  /* 0x000000ffff167224 */ /* 0x000fe200078e000e */
[----:B------:R-:W-:Y:S06]  /*1290*/  BRA `(.L_x_20) ;  /* 0x0000000000087947 */ /* 0x000fec0003800000 */
.L_x_21:
[----:B------:R-:W-:Y:S01]  /*12a0*/  LOP3.LUT R23, R17, 0x80000, RZ, 0xfc, !PT ;  /* 0x0008000011177812 */ /* 0x000fe200078efcff */
[----:B------:R-:W-:-:S07]  /*12b0*/  IMAD.MOV.U32 R22, RZ, RZ, R16 ;  /* 0x000000ffff167224 */ /* 0x000fce00078e0010 */
.L_x_20:
[----:B------:R-:W-:Y:S05]  /*12c0*/  BSYNC.RECONVERGENT B2 ;  /* 0x0000000000027941 */ /* 0x000fea0003800200 */
.L_x_18:
[----:B------:R-:W-:-:S04]  /*12d0*/  IMAD.MOV.U32 R27, RZ, RZ, 0x0 ;  /* 0x00000000ff1b7424 */ /* 0x000fc800078e00ff */
[----:B------:R-:W-:Y:S05]  /*12e0*/  RET.REL.NODEC R26 `(_ZN36_GLOBAL__N__32bec988_4_k_cu_d9a1257310cu_calc_ldIdEEviiPT_iS2_Pdi) ;  /* 0xffffffec1a447950 */ /* 0x000fea0003c3ffff */
.L_x_23:
[----:B------:R-:W-:-:S00]  /*12f0*/  BRA `(.L_x_23) ;  /* 0xfffffffc00fc7947 */ /* 0x000fc0000383ffff */
[----:B------:R-:W-:-:S00]  /*1300*/  NOP ;  /* 0x0000000000007918 */ /* 0x000fc00000000000 */
[----:B------:R-:W-:-:S00]  /*1310*/  NOP ;  /* 0x0000000000007918 */ /* 0x000fc00000000000 */
[----:B------:R-:W-:-:S00]  /*1320*/  NOP ;  /* 0x0000000000007918 */ /* 0x000fc00000000000 */
[----:B------:R-:W-:-:S00]  /*1330*/  NOP ;  /* 0x0000000000007918 */ /* 0x000fc00000000000 */
[----:B------:R-:W-:-:S00]  /*1340*/  NOP ;  /* 0x0000000000007918 */ /* 0x000fc00000000000 */
[----:B------:R-:W-:-:S00]  /*1350*/  NOP ;  /* 0x0000000000007918 */ /* 0x000fc00000000000 */
[----:B------:R-:W-:-:S00]  /*1360*/  NOP ;  /* 0x0000000000007918 */ /* 0x000fc00000000000 */
[----:B------:R-:W-:-:S00]  /*1370*/  NOP ;  /* 0x0000000000007918 */ /* 0x000fc00000000000 */
.L_x_24:


//--------------------- .nv.shared.reserved.0     --------------------------
	.section	.nv.shared.reserved.0,"aw",@nobits
	.weak		__nv_reservedSMEM_offset_0_alias
	.size		__nv_reservedSMEM_offset_0_alias, 0, 64
	.other		__nv_reservedSMEM_offset_0_alias,@"STO_CUDA_RESERVED_SHARED STV_DEFAULT"
__nv_reservedSMEM_offset_0_alias:
	.zero		0
	.zero		64


//--------------------- .nv.constant0._ZN36_GLOBAL__N__32bec988_4_k_cu_d9a1257310cu_calc_ldIdEEviiPT_iS2_Pdi --------------------------
	.section	.nv.constant0._ZN36_GLOBAL__N__32bec988_4_k_cu_d9a1257310cu_calc_ldIdEEviiPT_iS2_Pdi,"a",@progbits
	.sectionflags	@""
	.align	4
.nv.constant0._ZN36_GLOBAL__N__32bec988_4_k_cu_d9a1257310cu_calc_ldIdEEviiPT_iS2_Pdi:
	.zero		940


//--------------------- SYMBOLS --------------------------

	.type		.nv.reservedSmem.offset0,@object
	.size		.nv.reservedSmem.offset0,0x4
